//
// Generated by NVIDIA NVVM Compiler
//
// Compiler Build ID: CL-36424714
// Cuda compilation tools, release 13.0, V13.0.88
// Based on NVVM 20.0.0
//

.version 9.0
.target sm_100
.address_size 64

	// .globl	_Z25convertFloatToRGBA_kernelPcPKfii

.visible .entry _Z25convertFloatToRGBA_kernelPcPKfii(
	.param .u64 .ptr .align 1 _Z25convertFloatToRGBA_kernelPcPKfii_param_0,
	.param .u64 .ptr .align 1 _Z25convertFloatToRGBA_kernelPcPKfii_param_1,
	.param .u32 _Z25convertFloatToRGBA_kernelPcPKfii_param_2,
	.param .u32 _Z25convertFloatToRGBA_kernelPcPKfii_param_3
)
{
	.reg .pred 	%p<4>;
	.reg .b16 	%rs<2>;
	.reg .b32 	%r<14>;
	.reg .b64 	%rd<5>;

	ld.param.u64 	%rd1, [_Z25convertFloatToRGBA_kernelPcPKfii_param_0];
	ld.param.u32 	%r3, [_Z25convertFloatToRGBA_kernelPcPKfii_param_2];
	ld.param.u32 	%r4, [_Z25convertFloatToRGBA_kernelPcPKfii_param_3];
	mov.u32 	%r6, %ctaid.x;
	mov.u32 	%r7, %ntid.x;
	mov.u32 	%r8, %tid.x;
	mad.lo.s32 	%r1, %r6, %r7, %r8;
	mov.u32 	%r9, %ctaid.y;
	mov.u32 	%r10, %ntid.y;
	mov.u32 	%r11, %tid.y;
	mad.lo.s32 	%r12, %r9, %r10, %r11;
	setp.ge.s32 	%p1, %r1, %r3;
	setp.ge.s32 	%p2, %r12, %r4;
	or.pred  	%p3, %p1, %p2;
	@%p3 bra 	$L__BB0_2;
	cvta.to.global.u64 	%rd2, %rd1;
	mad.lo.s32 	%r13, %r3, %r12, %r1;
	cvt.s64.s32 	%rd3, %r13;
	add.s64 	%rd4, %rd2, %rd3;
	mov.b16 	%rs1, 255;
	st.global.u8 	[%rd4], %rs1;
$L__BB0_2:
	ret;

}


// ===== COMPILED SASS (sm_100) =====

	.target	sm_100

	.elftype	@"ET_EXEC"


//--------------------- .note.nv.tkinfo           --------------------------
	.section	.note.nv.tkinfo,"",@"SHT_NOTE"
	.sectionflags	@"SHF_NOTE_NV_TKINFO"
	.tkinfo
        /*0018*/ 	.word	0x00000002
        /*0030*/ 	.string	""
        /*0030*/ 	.string	"ptxas"
        /*0030*/ 	.string	"Cuda compilation tools, release 13.0, V13.0.88"
        /*0030*/ 	.string	"Build cuda_13.0.r13.0/compiler.36424714_0"
        /*0030*/ 	.string	"-arch sm_100 -m 64 "



//--------------------- .note.nv.cuinfo           --------------------------
	.section	.note.nv.cuinfo,"",@"SHT_NOTE"
	.sectionflags	@"SHF_NOTE_NV_CUINFO"
        /*0018*/ 	.short	0x0002
        /*001a*/ 	.short	0x0064
        /*001c*/ 	.short	0x0082
	.zero		2


//--------------------- .nv.info                  --------------------------
	.section	.nv.info,"",@"SHT_CUDA_INFO"
	.align	4


	//----- nvinfo : EIATTR_REGCOUNT
	.align		4
        /*0000*/ 	.byte	0x04, 0x2f
        /*0002*/ 	.short	(.L_1 - .L_0)
	.align		4
.L_0:
        /*0004*/ 	.word	index@(_Z25convertFloatToRGBA_kernelPcPKfii)
        /*0008*/ 	.word	0x00000008


	//----- nvinfo : EIATTR_FRAME_SIZE
	.align		4
.L_1:
        /*000c*/ 	.byte	0x04, 0x11
        /*000e*/ 	.short	(.L_3 - .L_2)
	.align		4
.L_2:
        /*0010*/ 	.word	index@(_Z25convertFloatToRGBA_kernelPcPKfii)
        /*0014*/ 	.word	0x00000000


	//----- nvinfo : EIATTR_MIN_STACK_SIZE
	.align		4
.L_3:
        /*0018*/ 	.byte	0x04, 0x12
        /*001a*/ 	.short	(.L_5 - .L_4)
	.align		4
.L_4:
        /*001c*/ 	.word	index@(_Z25convertFloatToRGBA_kernelPcPKfii)
        /*0020*/ 	.word	0x00000000
.L_5:


//--------------------- .nv.compat                --------------------------
	.section	.nv.compat,"",@"SHT_CUDA_COMPAT_INFO"
	.align	4
        /*0000*/ 	.byte	0x02, 0x09, 0x00, 0x00, 0x02, 0x02, 0x01, 0x00, 0x02, 0x05, 0x05, 0x00, 0x03, 0x07, 0x01, 0x01
        /*0010*/ 	.byte	0x02, 0x03, 0x00, 0x00, 0x02, 0x06, 0x01, 0x00, 0x04, 0x0b, 0x08, 0x00, 0x09, 0x00, 0x00, 0x00
        /*0020*/ 	.byte	0x00, 0x00, 0x00, 0x00


//--------------------- .nv.info._Z25convertFloatToRGBA_kernelPcPKfii --------------------------
	.section	.nv.info._Z25convertFloatToRGBA_kernelPcPKfii,"",@"SHT_CUDA_INFO"
	.sectionflags	@""
	.align	4


	//----- nvinfo : EIATTR_CUDA_API_VERSION
	.align		4
        /*0000*/ 	.byte	0x04, 0x37
        /*0002*/ 	.short	(.L_7 - .L_6)
.L_6:
        /*0004*/ 	.word	0x00000082


	//----- nvinfo : EIATTR_KPARAM_INFO
	.align		4
.L_7:
        /*0008*/ 	.byte	0x04, 0x17
        /*000a*/ 	.short	(.L_9 - .L_8)
.L_8:
        /*000c*/ 	.word	0x00000000
        /*0010*/ 	.short	0x0003
        /*0012*/ 	.short	0x0014
        /*0014*/ 	.byte	0x00, 0xf0, 0x11, 0x00


	//----- nvinfo : EIATTR_KPARAM_INFO
	.align		4
.L_9:
        /*0018*/ 	.byte	0x04, 0x17
        /*001a*/ 	.short	(.L_11 - .L_10)
.L_10:
        /*001c*/ 	.word	0x00000000
        /*0020*/ 	.short	0x0002
        /*0022*/ 	.short	0x0010
        /*0024*/ 	.byte	0x00, 0xf0, 0x11, 0x00


	//----- nvinfo : EIATTR_KPARAM_INFO
	.align		4
.L_11:
        /*0028*/ 	.byte	0x04, 0x17
        /*002a*/ 	.short	(.L_13 - .L_12)
.L_12:
        /*002c*/ 	.word	0x00000000
        /*0030*/ 	.short	0x0001
        /*0032*/ 	.short	0x0008
        /*0034*/ 	.byte	0x00, 0xf5, 0x21, 0x00


	//----- nvinfo : EIATTR_KPARAM_INFO
	.align		4
.L_13:
        /*0038*/ 	.byte	0x04, 0x17
        /*003a*/ 	.short	(.L_15 - .L_14)
.L_14:
        /*003c*/ 	.word	0x00000000
        /*0040*/ 	.short	0x0000
        /*0042*/ 	.short	0x0000
        /*0044*/ 	.byte	0x00, 0xf5, 0x21, 0x00


	//----- nvinfo : EIATTR_SPARSE_MMA_MASK
	.align		4
.L_15:
        /*0048*/ 	.byte	0x03, 0x50
        /*004a*/ 	.short	0x0000


	//----- nvinfo : EIATTR_MAXREG_COUNT
	.align		4
        /*004c*/ 	.byte	0x03, 0x1b
        /*004e*/ 	.short	0x00ff


	//----- nvinfo : EIATTR_MERCURY_ISA_VERSION
	.align		4
        /*0050*/ 	.byte	0x03, 0x5f
        /*0052*/ 	.short	0x0101


	//----- nvinfo : EIATTR_VRC_CTA_INIT_COUNT
	.align		4
        /*0054*/ 	.byte	0x02, 0x4a
	.zero		1
	.zero		1


	//----- nvinfo : EIATTR_EXIT_INSTR_OFFSETS
	.align		4
        /*0058*/ 	.byte	0x04, 0x1c
        /*005a*/ 	.short	(.L_17 - .L_16)


	//   ....[0]....
.L_16:
        /*005c*/ 	.word	0x000000c0


	//   ....[1]....
        /*0060*/ 	.word	0x00000150


	//----- nvinfo : EIATTR_CBANK_PARAM_SIZE
	.align		4
.L_17:
        /*0064*/ 	.byte	0x03, 0x19
        /*0066*/ 	.short	0x0018


	//----- nvinfo : EIATTR_PARAM_CBANK
	.align		4
        /*0068*/ 	.byte	0x04, 0x0a
        /*006a*/ 	.short	(.L_19 - .L_18)
	.align		4
.L_18:
        /*006c*/ 	.word	index@(.nv.constant0._Z25convertFloatToRGBA_kernelPcPKfii)
        /*0070*/ 	.short	0x0380
        /*0072*/ 	.short	0x0018


	//----- nvinfo : EIATTR_SW_WAR
	.align		4
.L_19:
        /*0074*/ 	.byte	0x04, 0x36
        /*0076*/ 	.short	(.L_21 - .L_20)
.L_20:
        /*0078*/ 	.word	0x00000008
.L_21:


//--------------------- .nv.callgraph             --------------------------
	.section	.nv.callgraph,"",@"SHT_CUDA_CALLGRAPH"
	.align	4
	.sectionentsize	8
	.align		4
        /*0000*/ 	.word	0x00000000
	.align		4
        /*0004*/ 	.word	0xffffffff
	.align		4
        /*0008*/ 	.word	0x00000000
	.align		4
        /*000c*/ 	.word	0xfffffffe
	.align		4
        /*0010*/ 	.word	0x00000000
	.align		4
        /*0014*/ 	.word	0xfffffffd
	.align		4
        /*0018*/ 	.word	0x00000000
	.align		4
        /*001c*/ 	.word	0xfffffffc


//--------------------- .text._Z25convertFloatToRGBA_kernelPcPKfii --------------------------
	.section	.text._Z25convertFloatToRGBA_kernelPcPKfii,"ax",@progbits
	.align	128
        .global         _Z25convertFloatToRGBA_kernelPcPKfii
        .type           _Z25convertFloatToRGBA_kernelPcPKfii,@function
        .size           _Z25convertFloatToRGBA_kernelPcPKfii,(.L_x_1 - _Z25convertFloatToRGBA_kernelPcPKfii)
        .other          _Z25convertFloatToRGBA_kernelPcPKfii,@"STO_CUDA_ENTRY STV_DEFAULT"
_Z25convertFloatToRGBA_kernelPcPKfii:
.text._Z25convertFloatToRGBA_kernelPcPKfii:
[----:B------:R-:W-:Y:S01]  /*0000*/  LDC R1, c[0x0][0x37c] ;  /* 0x0000df00ff017b82 */ /* 0x000fe20000000800 */
[----:B------:R-:W0:Y:S07]  /*0010*/  S2R R2, SR_TID.Y ;  /* 0x0000000000027919 */ /* 0x000e2e0000002200 */
[----:B------:R-:W1:Y:S01]  /*0020*/  LDC R0, c[0x0][0x360] ;  /* 0x0000d800ff007b82 */ /* 0x000e620000000800 */
[----:B------:R-:W2:Y:S01]  /*0030*/  LDCU.64 UR6, c[0x0][0x390] ;  /* 0x00007200ff0677ac */ /* 0x000ea20008000a00 */
[----:B------:R-:W1:Y:S06]  /*0040*/  S2R R5, SR_TID.X ;  /* 0x0000000000057919 */ /* 0x000e6c0000002100 */
[----:B------:R-:W0:Y:S08]  /*0050*/  S2UR UR5, SR_CTAID.Y ;  /* 0x00000000000579c3 */ /* 0x000e300000002600 */
[----:B------:R-:W0:Y:S08]  /*0060*/  LDC R3, c[0x0][0x364] ;  /* 0x0000d900ff037b82 */ /* 0x000e300000000800 */
[----:B------:R-:W1:Y:S01]  /*0070*/  S2UR UR4, SR_CTAID.X ;  /* 0x00000000000479c3 */ /* 0x000e620000002500 */
[----:B0-----:R-:W-:-:S05]  /*0080*/  IMAD R3, R3, UR5, R2 ;  /* 0x0000000503037c24 */ /* 0x001fca000f8e0202 */
[----:B--2---:R-:W-:Y:S01]  /*0090*/  ISETP.GE.AND P0, PT, R3, UR7, PT ;  /* 0x0000000703007c0c */ /* 0x004fe2000bf06270 */
[----:B-1----:R-:W-:-:S05]  /*00a0*/  IMAD R0, R0, UR4, R5 ;  /* 0x0000000400007c24 */ /* 0x002fca000f8e0205 */
[----:B------:R-:W-:-:S13]  /*00b0*/  ISETP.GE.OR P0, PT, R0, UR6, P0 ;  /* 0x0000000600007c0c */ /* 0x000fda0008706670 */
[----:B------:R-:W-:Y:S05]  /*00c0*/  @P0 EXIT ;  /* 0x000000000000094d */ /* 0x000fea0003800000 */
[----:B------:R-:W0:Y:S01]  /*00d0*/  LDCU.64 UR8, c[0x0][0x380] ;  /* 0x00007000ff0877ac */ /* 0x000e220008000a00 */
[----:B------:R-:W-:Y:S02]  /*00e0*/  IMAD R0, R3, UR6, R0 ;  /* 0x0000000603007c24 */ /* 0x000fe4000f8e0200 */
[----:B------:R-:W-:Y:S01]  /*00f0*/  IMAD.MOV.U32 R4, RZ, RZ, 0xff ;  /* 0x000000ffff047424 */ /* 0x000fe200078e00ff */
[----:B------:R-:W1:Y:S02]  /*0100*/  LDCU.64 UR4, c[0x0][0x358] ;  /* 0x00006b00ff0477ac */ /* 0x000e640008000a00 */
[----:B0-----:R-:W-:-:S04]  /*0110*/  IADD3 R2, P0, PT, R0, UR8, RZ ;  /* 0x0000000800027c10 */ /* 0x001fc8000ff1e0ff */
[----:B------:R-:W-:Y:S02]  /*0120*/  LEA.HI.X.SX32 R3, R0, UR9, 0x1, P0 ;  /* 0x0000000900037c11 */ /* 0x000fe400080f0eff */
[----:B------:R-:W-:-:S05]  /*0130*/  PRMT R0, R4, 0x7610, R0 ;  /* 0x0000761004007816 */ /* 0x000fca0000000000 */
[----:B-1----:R-:W-:Y:S01]  /*0140*/  STG.E.U8 desc[UR4][R2.64], R0 ;  /* 0x0000000002007986 */ /* 0x002fe2000c101104 */
[----:B------:R-:W-:Y:S05]  /*0150*/  EXIT ;  /* 0x000000000000794d */ /* 0x000fea0003800000 */
.L_x_0:
[----:B------:R-:W-:-:S00]  /*0160*/  BRA `(.L_x_0) ;  /* 0xfffffffc00fc7947 */ /* 0x000fc0000383ffff */
[----:B------:R-:W-:-:S00]  /*0170*/  NOP ;  /* 0x0000000000007918 */ /* 0x000fc00000000000 */
        /* <DEDUP_REMOVED lines=8> */
.L_x_1:


//--------------------- .nv.shared.reserved.0     --------------------------
	.section	.nv.shared.reserved.0,"aw",@nobits
	.weak		__nv_reservedSMEM_offset_0_alias
	.size		__nv_reservedSMEM_offset_0_alias, 0, 64
	.other		__nv_reservedSMEM_offset_0_alias,@"STO_CUDA_RESERVED_SHARED STV_DEFAULT"
__nv_reservedSMEM_offset_0_alias:
	.zero		0
	.zero		64


//--------------------- .nv.constant0._Z25convertFloatToRGBA_kernelPcPKfii --------------------------
	.section	.nv.constant0._Z25convertFloatToRGBA_kernelPcPKfii,"a",@progbits
	.sectionflags	@""
	.align	4
.nv.constant0._Z25convertFloatToRGBA_kernelPcPKfii:
	.zero		920


//--------------------- SYMBOLS --------------------------

	.type		.nv.reservedSmem.offset0,@object
	.size		.nv.reservedSmem.offset0,0x4
